	.headerflags	@"EF_CUDA_TEXMODE_UNIFIED EF_CUDA_64BIT_ADDRESS EF_CUDA_ACCELERATORS EF_CUDA_SM90 EF_CUDA_VIRTUAL_SM(EF_CUDA_SM90)"
	.elftype	@"ET_EXEC"


//--------------------- .nv.info                  --------------------------
	.section	.nv.info,"",@"SHT_CUDA_INFO"
	.align	4


	//----- nvinfo : EIATTR_REGCOUNT
	.align		4
        /*0000*/ 	.byte	0x04, 0x2f
        /*0002*/ 	.short	(.L_2 - .L_1)
	.align		4
.L_1:
        /*0004*/ 	.word	index@(triton_per_fused__native_batch_norm_legit_15)
        /*0008*/ 	.word	0x0000001f


	//----- nvinfo : EIATTR_MIN_STACK_SIZE
	.align		4
.L_2:
        /*000c*/ 	.byte	0x04, 0x12
        /*000e*/ 	.short	(.L_4 - .L_3)
	.align		4
.L_3:
        /*0010*/ 	.word	index@(triton_per_fused__native_batch_norm_legit_15)
        /*0014*/ 	.word	0x00000000


	//----- nvinfo : EIATTR_FRAME_SIZE
	.align		4
.L_4:
        /*0018*/ 	.byte	0x04, 0x11
        /*001a*/ 	.short	(.L_6 - .L_5)
	.align		4
.L_5:
        /*001c*/ 	.word	index@(triton_per_fused__native_batch_norm_legit_15)
        /*0020*/ 	.word	0x00000000


	//----- nvinfo : EIATTR_MIN_STACK_SIZE
	.align		4
.L_6:
        /*0024*/ 	.byte	0x04, 0x12
        /*0026*/ 	.short	(.L_8 - .L_7)
	.align		4
.L_7:
        /*0028*/ 	.word	index@(triton_per_fused__native_batch_norm_legit_15)
        /*002c*/ 	.word	0x00000000
.L_8:


//--------------------- .nv.info.triton_per_fused__native_batch_norm_legit_15 --------------------------
	.section	.nv.info.triton_per_fused__native_batch_norm_legit_15,"",@"SHT_CUDA_INFO"
	.sectionflags	@""
	.align	4


	//----- nvinfo : EIATTR_CUDA_API_VERSION
	.align		4
        /*0000*/ 	.byte	0x04, 0x37
        /*0002*/ 	.short	(.L_10 - .L_9)
.L_9:
        /*0004*/ 	.word	0x0000007c


	//----- nvinfo : EIATTR_KPARAM_INFO
	.align		4
.L_10:
        /*0008*/ 	.byte	0x04, 0x17
        /*000a*/ 	.short	(.L_12 - .L_11)
.L_11:
        /*000c*/ 	.word	0x00000000
        /*0010*/ 	.short	0x0005
        /*0012*/ 	.short	0x0024
        /*0014*/ 	.byte	0x00, 0xf0, 0x11, 0x00


	//----- nvinfo : EIATTR_KPARAM_INFO
	.align		4
.L_12:
        /*0018*/ 	.byte	0x04, 0x17
        /*001a*/ 	.short	(.L_14 - .L_13)
.L_13:
        /*001c*/ 	.word	0x00000000
        /*0020*/ 	.short	0x0004
        /*0022*/ 	.short	0x0020
        /*0024*/ 	.byte	0x00, 0xf0, 0x11, 0x00


	//----- nvinfo : EIATTR_KPARAM_INFO
	.align		4
.L_14:
        /*0028*/ 	.byte	0x04, 0x17
        /*002a*/ 	.short	(.L_16 - .L_15)
.L_15:
        /*002c*/ 	.word	0x00000000
        /*0030*/ 	.short	0x0003
        /*0032*/ 	.short	0x0018
        /*0034*/ 	.byte	0x00, 0xf4, 0x21, 0x00


	//----- nvinfo : EIATTR_KPARAM_INFO
	.align		4
.L_16:
        /*0038*/ 	.byte	0x04, 0x17
        /*003a*/ 	.short	(.L_18 - .L_17)
.L_17:
        /*003c*/ 	.word	0x00000000
        /*0040*/ 	.short	0x0002
        /*0042*/ 	.short	0x0010
        /*0044*/ 	.byte	0x00, 0xf4, 0x21, 0x00


	//----- nvinfo : EIATTR_KPARAM_INFO
	.align		4
.L_18:
        /*0048*/ 	.byte	0x04, 0x17
        /*004a*/ 	.short	(.L_20 - .L_19)
.L_19:
        /*004c*/ 	.word	0x00000000
        /*0050*/ 	.short	0x0001
        /*0052*/ 	.short	0x0008
        /*0054*/ 	.byte	0x00, 0xf4, 0x21, 0x00


	//----- nvinfo : EIATTR_KPARAM_INFO
	.align		4
.L_20:
        /*0058*/ 	.byte	0x04, 0x17
        /*005a*/ 	.short	(.L_22 - .L_21)
.L_21:
        /*005c*/ 	.word	0x00000000
        /*0060*/ 	.short	0x0000
        /*0062*/ 	.short	0x0000
        /*0064*/ 	.byte	0x00, 0xf4, 0x21, 0x00


	//----- nvinfo : EIATTR_SPARSE_MMA_MASK
	.align		4
.L_22:
        /*0068*/ 	.byte	0x03, 0x50
        /*006a*/ 	.short	0x0000


	//----- nvinfo : EIATTR_MAXREG_COUNT
	.align		4
        /*006c*/ 	.byte	0x03, 0x1b
        /*006e*/ 	.short	0x00ff


	//----- nvinfo : EIATTR_COOP_GROUP_MASK_REGIDS
	.align		4
        /*0070*/ 	.byte	0x04, 0x29
        /*0072*/ 	.short	(.L_24 - .L_23)


	//   ....[0]....
.L_23:
        /*0074*/ 	.word	0xffffffff


	//   ....[1]....
        /*0078*/ 	.word	0xffffffff


	//   ....[2]....
        /*007c*/ 	.word	0xffffffff


	//   ....[3]....
        /*0080*/ 	.word	0xffffffff


	//   ....[4]....
        /*0084*/ 	.word	0xffffffff


	//   ....[5]....
        /*0088*/ 	.word	0xffffffff


	//   ....[6]....
        /*008c*/ 	.word	0xffffffff


	//   ....[7]....
        /*0090*/ 	.word	0xffffffff


	//   ....[8]....
        /*0094*/ 	.word	0xffffffff


	//   ....[9]....
        /*0098*/ 	.word	0xffffffff


	//   ....[10]....
        /*009c*/ 	.word	0xffffffff


	//   ....[11]....
        /*00a0*/ 	.word	0xffffffff


	//   ....[12]....
        /*00a4*/ 	.word	0xffffffff


	//   ....[13]....
        /*00a8*/ 	.word	0xffffffff


	//   ....[14]....
        /*00ac*/ 	.word	0xffffffff


	//   ....[15]....
        /*00b0*/ 	.word	0xffffffff


	//   ....[16]....
        /*00b4*/ 	.word	0xffffffff


	//   ....[17]....
        /*00b8*/ 	.word	0xffffffff


	//   ....[18]....
        /*00bc*/ 	.word	0xffffffff


	//   ....[19]....
        /*00c0*/ 	.word	0xffffffff


	//   ....[20]....
        /*00c4*/ 	.word	0xffffffff


	//   ....[21]....
        /*00c8*/ 	.word	0xffffffff


	//----- nvinfo : EIATTR_COOP_GROUP_INSTR_OFFSETS
	.align		4
.L_24:
        /*00cc*/ 	.byte	0x04, 0x28
        /*00ce*/ 	.short	(.L_26 - .L_25)


	//   ....[0]....
.L_25:
        /*00d0*/ 	.word	0x00000310


	//   ....[1]....
        /*00d4*/ 	.word	0x00000330


	//   ....[2]....
        /*00d8*/ 	.word	0x00000340


	//   ....[3]....
        /*00dc*/ 	.word	0x00000350


	//   ....[4]....
        /*00e0*/ 	.word	0x00000380


	//   ....[5]....
        /*00e4*/ 	.word	0x000003b0


	//   ....[6]....
        /*00e8*/ 	.word	0x000003e0


	//   ....[7]....
        /*00ec*/ 	.word	0x00000410


	//   ....[8]....
        /*00f0*/ 	.word	0x000004e0


	//   ....[9]....
        /*00f4*/ 	.word	0x00000500


	//   ....[10]....
        /*00f8*/ 	.word	0x00000520


	//   ....[11]....
        /*00fc*/ 	.word	0x000006c0


	//   ....[12]....
        /*0100*/ 	.word	0x000006f0


	//   ....[13]....
        /*0104*/ 	.word	0x00000700


	//   ....[14]....
        /*0108*/ 	.word	0x00000710


	//   ....[15]....
        /*010c*/ 	.word	0x000007b0


	//   ....[16]....
        /*0110*/ 	.word	0x000007c0


	//   ....[17]....
        /*0114*/ 	.word	0x000007d0


	//   ....[18]....
        /*0118*/ 	.word	0x000007e0


	//   ....[19]....
        /*011c*/ 	.word	0x000008f0


	//   ....[20]....
        /*0120*/ 	.word	0x00000910


	//   ....[21]....
        /*0124*/ 	.word	0x00000930


	//----- nvinfo : EIATTR_EXIT_INSTR_OFFSETS
	.align		4
.L_26:
        /*0128*/ 	.byte	0x04, 0x1c
        /*012a*/ 	.short	(.L_28 - .L_27)


	//   ....[0]....
.L_27:
        /*012c*/ 	.word	0x00000ad0


	//   ....[1]....
        /*0130*/ 	.word	0x00000b20


	//----- nvinfo : EIATTR_REQNTID
	.align		4
.L_28:
        /*0134*/ 	.byte	0x04, 0x10
        /*0136*/ 	.short	(.L_30 - .L_29)
.L_29:
        /*0138*/ 	.word	0x00000100
        /*013c*/ 	.word	0x00000001
        /*0140*/ 	.word	0x00000001


	//----- nvinfo : EIATTR_CBANK_PARAM_SIZE
	.align		4
.L_30:
        /*0144*/ 	.byte	0x03, 0x19
        /*0146*/ 	.short	0x0028


	//----- nvinfo : EIATTR_PARAM_CBANK
	.align		4
        /*0148*/ 	.byte	0x04, 0x0a
        /*014a*/ 	.short	(.L_32 - .L_31)
	.align		4
.L_31:
        /*014c*/ 	.word	index@(.nv.constant0.triton_per_fused__native_batch_norm_legit_15)
        /*0150*/ 	.short	0x0210
        /*0152*/ 	.short	0x0028


	//----- nvinfo : EIATTR_SW_WAR
	.align		4
.L_32:
        /*0154*/ 	.byte	0x04, 0x36
        /*0156*/ 	.short	(.L_34 - .L_33)
.L_33:
        /*0158*/ 	.word	0x00000008
.L_34:


//--------------------- .nv.callgraph             --------------------------
	.section	.nv.callgraph,"",@"SHT_CUDA_CALLGRAPH"
	.align	4
	.sectionentsize	8
	.align		4
        /*0000*/ 	.word	0x00000000
	.align		4
        /*0004*/ 	.word	0xffffffff
	.align		4
        /*0008*/ 	.word	0x00000000
	.align		4
        /*000c*/ 	.word	0xfffffffe
	.align		4
        /*0010*/ 	.word	0x00000000
	.align		4
        /*0014*/ 	.word	0xfffffffd
	.align		4
        /*0018*/ 	.word	0x00000000
	.align		4
        /*001c*/ 	.word	0xfffffffc


//--------------------- .nv.constant4             --------------------------
	.section	.nv.constant4,"a",@progbits
	.align	8
	.align		8
.nv.constant4:
        /*0000*/ 	.dword	_$_str


//--------------------- .text.triton_per_fused__native_batch_norm_legit_15 --------------------------
	.section	.text.triton_per_fused__native_batch_norm_legit_15,"ax",@progbits
	.sectionflags	@"SHF_BARRIERS=1"
	.align	128
        .global         triton_per_fused__native_batch_norm_legit_15
        .type           triton_per_fused__native_batch_norm_legit_15,@function
        .size           triton_per_fused__native_batch_norm_legit_15,(.L_x_1 - triton_per_fused__native_batch_norm_legit_15)
        .other          triton_per_fused__native_batch_norm_legit_15,@"STO_CUDA_ENTRY STV_DEFAULT"
triton_per_fused__native_batch_norm_legit_15:
.text.triton_per_fused__native_batch_norm_legit_15:
[----:B------:R-:W0:Y:S02]  /*0000*/  LDC R1, c[0x0][0x28] ;  /* 0x00000a00ff017b82 */ /* 0x000e240000000800 */
[----:B------:R-:W1:Y:S01]  /*0010*/  S2R R3, SR_CTAID.X ;  /* 0x0000000000037919 */ /* 0x000e620000002500 */
[----:B------:R-:W2:Y:S01]  /*0020*/  LDC.64 R4, c[0x0][0x210] ;  /* 0x00008400ff047b82 */ /* 0x000ea20000000a00 */
[----:B------:R-:W-:Y:S01]  /*0030*/  CS2R R10, SRZ ;  /* 0x00000000000a7805 */ /* 0x000fe2000001ff00 */
[----:B------:R-:W-:Y:S01]  /*0040*/  ULDC.64 UR6, c[0x0][0x208] ;  /* 0x0000820000067ab9 */ /* 0x000fe20000000a00 */
[----:B------:R-:W3:Y:S01]  /*0050*/  S2R R0, SR_TID.X ;  /* 0x0000000000007919 */ /* 0x000ee20000002100 */
[----:B-1----:R-:W-:Y:S02]  /*0060*/  SHF.L.U32 R3, R3, 0x5, RZ ;  /* 0x0000000503037819 */ /* 0x002fe400000006ff */
[C---:B---3--:R-:W-:Y:S02]  /*0070*/  SHF.L.U32 R2, R0.reuse, 0x2, RZ ;  /* 0x0000000200027819 */ /* 0x048fe400000006ff */
[----:B------:R-:W-:Y:S02]  /*0080*/  SHF.L.U32 R7, R0, 0x4, RZ ;  /* 0x0000000400077819 */ /* 0x000fe400000006ff */
[----:B------:R-:W-:-:S02]  /*0090*/  LOP3.LUT R6, R3, 0x1c, R2, 0xf8, !PT ;  /* 0x0000001c03067812 */ /* 0x000fc400078ef802 */
[----:B------:R-:W-:Y:S02]  /*00a0*/  LOP3.LUT R7, R7, 0xf80, RZ, 0xc0, !PT ;  /* 0x00000f8007077812 */ /* 0x000fe400078ec0ff */
[----:B------:R-:W-:Y:S02]  /*00b0*/  SHF.R.S32.HI R9, RZ, 0x1f, R6 ;  /* 0x0000001fff097819 */ /* 0x000fe40000011406 */
[----:B------:R-:W-:Y:S02]  /*00c0*/  ISETP.GE.AND P1, PT, R6, 0x200, PT ;  /* 0x000002000600780c */ /* 0x000fe40003f26270 */
[----:B------:R-:W-:-:S04]  /*00d0*/  LEA.HI R9, R9, R6, RZ, 0x7 ;  /* 0x0000000609097211 */ /* 0x000fc800078f38ff */
[C---:B------:R-:W-:Y:S02]  /*00e0*/  LOP3.LUT R8, R9.reuse, 0xffffff80, RZ, 0xc0, !PT ;  /* 0xffffff8009087812 */ /* 0x040fe400078ec0ff */
[----:B------:R-:W-:Y:S02]  /*00f0*/  SHF.L.U32 R9, R9, 0x6, RZ ;  /* 0x0000000609097819 */ /* 0x000fe400000006ff */
[----:B------:R-:W-:Y:S02]  /*0100*/  IADD3 R8, R7, R6, -R8 ;  /* 0x0000000607087210 */ /* 0x000fe40007ffe808 */
[----:B------:R-:W-:Y:S02]  /*0110*/  CS2R R6, SRZ ;  /* 0x0000000000067805 */ /* 0x000fe4000001ff00 */
[----:B------:R-:W-:-:S04]  /*0120*/  LOP3.LUT R9, R9, 0xffffe000, RZ, 0xc0, !PT ;  /* 0xffffe00009097812 */ /* 0x000fc800078ec0ff */
[----:B------:R-:W-:-:S04]  /*0130*/  IADD3 R9, R9, R8, RZ ;  /* 0x0000000809097210 */ /* 0x000fc80007ffe0ff */
[----:B------:R-:W-:Y:S01]  /*0140*/  IADD3 R25, R9, 0x1000, RZ ;  /* 0x0000100009197810 */ /* 0x000fe20007ffe0ff */
[----:B--2---:R-:W-:Y:S01]  /*0150*/  IMAD.WIDE R22, R9, 0x4, R4 ;  /* 0x0000000409167825 */ /* 0x004fe200078e0204 */
[----:B------:R-:W-:-:S03]  /*0160*/  CS2R R8, SRZ ;  /* 0x0000000000087805 */ /* 0x000fc6000001ff00 */
[----:B------:R-:W-:Y:S01]  /*0170*/  IMAD.WIDE R24, R25, 0x4, R4 ;  /* 0x0000000419187825 */ /* 0x000fe200078e0204 */
[----:B------:R-:W-:Y:S02]  /*0180*/  CS2R R4, SRZ ;  /* 0x0000000000047805 */ /* 0x000fe4000001ff00 */
[----:B------:R-:W2:Y:S04]  /*0190*/  @!P1 LDG.E.128 R8, desc[UR6][R22.64] ;  /* 0x0000000616089981 */ /* 0x000ea8000c1e1d00 */
[----:B------:R-:W3:Y:S01]  /*01a0*/  @!P1 LDG.E.128 R4, desc[UR6][R24.64] ;  /* 0x0000000618049981 */ /* 0x000ee2000c1e1d00 */
[----:B------:R-:W1:Y:S01]  /*01b0*/  S2UR UR5, SR_CgaCtaId ;  /* 0x00000000000579c3 */ /* 0x000e620000008800 */
[C---:B------:R-:W-:Y:S01]  /*01c0*/  LOP3.LUT P3, RZ, R0.reuse, 0x18, RZ, 0xc0, !PT ;  /* 0x0000001800ff7812 */ /* 0x040fe2000786c0ff */
[----:B------:R-:W-:Y:S01]  /*01d0*/  UMOV UR4, 0x400 ;  /* 0x0000040000047882 */ /* 0x000fe20000000000 */
[----:B------:R-:W-:-:S02]  /*01e0*/  ISETP.GE.AND P2, PT, R0, 0x100, PT ;  /* 0x000001000000780c */ /* 0x000fc40003f46270 */
[----:B------:R-:W-:-:S04]  /*01f0*/  LOP3.LUT P0, RZ, R0, 0x7, RZ, 0xc0, !PT ;  /* 0x0000000700ff7812 */ /* 0x000fc8000780c0ff */
[----:B------:R-:W-:Y:S01]  /*0200*/  ISETP.LT.AND P0, PT, R0, 0x100, !P0 ;  /* 0x000001000000780c */ /* 0x000fe20004701270 */
[----:B-1----:R-:W-:Y:S01]  /*0210*/  UPRMT UR4, UR5, 0x654, UR4 ;  /* 0x0000065405047896 */ /* 0x002fe20008000004 */
[----:B--2---:R-:W-:Y:S02]  /*0220*/  SEL R13, R8, RZ, !P1 ;  /* 0x000000ff080d7207 */ /* 0x004fe40004800000 */
[----:B------:R-:W-:Y:S02]  /*0230*/  SEL R8, R9, RZ, !P1 ;  /* 0x000000ff09087207 */ /* 0x000fe40004800000 */
[----:B---3--:R-:W-:Y:S02]  /*0240*/  SEL R18, R5, RZ, !P1 ;  /* 0x000000ff05127207 */ /* 0x008fe40004800000 */
[----:B------:R-:W-:Y:S02]  /*0250*/  SEL R15, R10, RZ, !P1 ;  /* 0x000000ff0a0f7207 */ /* 0x000fe40004800000 */
[----:B------:R-:W-:Y:S01]  /*0260*/  SEL R17, R4, RZ, !P1 ;  /* 0x000000ff04117207 */ /* 0x000fe20004800000 */
[----:B------:R-:W-:Y:S01]  /*0270*/  FADD R5, R8, R18 ;  /* 0x0000001208057221 */ /* 0x000fe20000000000 */
[----:B------:R-:W-:-:S02]  /*0280*/  SEL R16, R11, RZ, !P1 ;  /* 0x000000ff0b107207 */ /* 0x000fc40004800000 */
[----:B------:R-:W-:Y:S01]  /*0290*/  SEL R19, R6, RZ, !P1 ;  /* 0x000000ff06137207 */ /* 0x000fe20004800000 */
[----:B------:R-:W-:Y:S01]  /*02a0*/  FADD R4, R13, R17 ;  /* 0x000000110d047221 */ /* 0x000fe20000000000 */
[----:B------:R-:W-:Y:S02]  /*02b0*/  SEL R20, R7, RZ, !P1 ;  /* 0x000000ff07147207 */ /* 0x000fe40004800000 */
[----:B------:R-:W-:Y:S01]  /*02c0*/  FSEL R9, R5, RZ, !P1 ;  /* 0x000000ff05097208 */ /* 0x000fe20004800000 */
[----:B------:R-:W-:Y:S01]  /*02d0*/  FADD R6, R15, R19 ;  /* 0x000000130f067221 */ /* 0x000fe20000000000 */
[----:B------:R-:W-:Y:S01]  /*02e0*/  FSEL R7, R4, RZ, !P1 ;  /* 0x000000ff04077208 */ /* 0x000fe20004800000 */
[----:B------:R-:W-:-:S03]  /*02f0*/  FADD R11, R16, R20 ;  /* 0x00000014100b7221 */ /* 0x000fc60000000000 */
[----:B------:R-:W-:Y:S01]  /*0300*/  FSEL R10, R6, RZ, !P1 ;  /* 0x000000ff060a7208 */ /* 0x000fe20004800000 */
[----:B------:R-:W1:Y:S01]  /*0310*/  SHFL.BFLY PT, R4, R7, 0x10, 0x1f ;  /* 0x0e001f0007047f89 */ /* 0x000e6200000e0000 */
[----:B------:R-:W-:-:S03]  /*0320*/  FSEL R11, R11, RZ, !P1 ;  /* 0x000000ff0b0b7208 */ /* 0x000fc60004800000 */
[----:B------:R-:W2:Y:S04]  /*0330*/  SHFL.BFLY PT, R6, R9, 0x10, 0x1f ;  /* 0x0e001f0009067f89 */ /* 0x000ea800000e0000 */
[----:B------:R-:W3:Y:S04]  /*0340*/  SHFL.BFLY PT, R21, R10, 0x10, 0x1f ;  /* 0x0e001f000a157f89 */ /* 0x000ee800000e0000 */
[----:B------:R-:W4:Y:S01]  /*0350*/  SHFL.BFLY PT, R22, R11, 0x10, 0x1f ;  /* 0x0e001f000b167f89 */ /* 0x000f2200000e0000 */
[----:B-1----:R-:W-:Y:S01]  /*0360*/  FADD R4, R7, R4 ;  /* 0x0000000407047221 */ /* 0x002fe20000000000 */
[----:B--2---:R-:W-:-:S04]  /*0370*/  FADD R5, R9, R6 ;  /* 0x0000000609057221 */ /* 0x004fc80000000000 */
[----:B------:R-:W1:Y:S01]  /*0380*/  SHFL.BFLY PT, R23, R4, 0x8, 0x1f ;  /* 0x0d001f0004177f89 */ /* 0x000e6200000e0000 */
[----:B------:R-:W-:Y:S01]  /*0390*/  SHF.R.U32.HI R9, RZ, 0x5, R0 ;  /* 0x00000005ff097819 */ /* 0x000fe20000011600 */
[----:B---3--:R-:W-:Y:S02]  /*03a0*/  FADD R6, R10, R21 ;  /* 0x000000150a067221 */ /* 0x008fe40000000000 */
[----:B------:R-:W2:Y:S01]  /*03b0*/  SHFL.BFLY PT, R24, R5, 0x8, 0x1f ;  /* 0x0d001f0005187f89 */ /* 0x000ea200000e0000 */
[----:B------:R-:W-:Y:S01]  /*03c0*/  SGXT.U32 R9, R9, 0x3 ;  /* 0x000000030909781a */ /* 0x000fe20000000000 */
[----:B----4-:R-:W-:Y:S02]  /*03d0*/  FADD R22, R11, R22 ;  /* 0x000000160b167221 */ /* 0x010fe40000000000 */
[----:B------:R-:W3:Y:S01]  /*03e0*/  SHFL.BFLY PT, R25, R6, 0x8, 0x1f ;  /* 0x0d001f0006197f89 */ /* 0x000ee200000e0000 */
[----:B------:R-:W-:Y:S02]  /*03f0*/  LOP3.LUT R21, R2, 0x1c, RZ, 0xc0, !PT ;  /* 0x0000001c02157812 */ /* 0x000fe400078ec0ff */
[----:B------:R-:W-:Y:S01]  /*0400*/  SHF.L.U32 R11, R9, 0x2, RZ ;  /* 0x00000002090b7819 */ /* 0x000fe200000006ff */
[----:B------:R-:W4:Y:S01]  /*0410*/  SHFL.BFLY PT, R7, R22, 0x8, 0x1f ;  /* 0x0d001f0016077f89 */ /* 0x000f2200000e0000 */
[----:B------:R-:W-:-:S04]  /*0420*/  SHF.L.U32 R10, R21, 0x5, RZ ;  /* 0x00000005150a7819 */ /* 0x000fc800000006ff */
[----:B------:R-:W-:Y:S01]  /*0430*/  LOP3.LUT R11, R10, R11, RZ, 0xfc, !PT ;  /* 0x0000000b0a0b7212 */ /* 0x000fe200078efcff */
[----:B-1----:R-:W-:Y:S01]  /*0440*/  FADD R26, R4, R23 ;  /* 0x00000017041a7221 */ /* 0x002fe20000000000 */
[----:B--2---:R-:W-:-:S04]  /*0450*/  FADD R24, R5, R24 ;  /* 0x0000001805187221 */ /* 0x004fc80000000000 */
[----:B------:R-:W-:Y:S01]  /*0460*/  @!P3 STS [R11+UR4], R26 ;  /* 0x0000001a0b00b988 */ /* 0x000fe20008000804 */
[----:B---3--:R-:W-:-:S03]  /*0470*/  FADD R6, R6, R25 ;  /* 0x0000001906067221 */ /* 0x008fc60000000000 */
[----:B------:R-:W-:Y:S01]  /*0480*/  @!P3 STS [R11+UR4+0x20], R24 ;  /* 0x000020180b00b988 */ /* 0x000fe20008000804 */
[----:B----4-:R-:W-:-:S03]  /*0490*/  FADD R28, R22, R7 ;  /* 0x00000007161c7221 */ /* 0x010fc60000000000 */
[----:B------:R-:W-:Y:S04]  /*04a0*/  @!P3 STS [R11+UR4+0x40], R6 ;  /* 0x000040060b00b988 */ /* 0x000fe80008000804 */
[----:B------:R-:W-:Y:S01]  /*04b0*/  @!P3 STS [R11+UR4+0x60], R28 ;  /* 0x0000601c0b00b988 */ /* 0x000fe20008000804 */
[----:B------:R-:W-:Y:S06]  /*04c0*/  BAR.SYNC.DEFER_BLOCKING 0x0 ;  /* 0x0000000000007b1d */ /* 0x000fec0000010000 */
[----:B------:R-:W1:Y:S04]  /*04d0*/  @!P2 LDS R14, [R2+UR4] ;  /* 0x00000004020ea984 */ /* 0x000e680008000800 */
[----:B-1----:R-:W1:Y:S02]  /*04e0*/  SHFL.BFLY PT, R5, R14, 0x4, 0x1f ;  /* 0x0c801f000e057f89 */ /* 0x002e6400000e0000 */
[----:B-1----:R-:W-:-:S05]  /*04f0*/  FADD R7, R14, R5 ;  /* 0x000000050e077221 */ /* 0x002fca0000000000 */
[----:B------:R-:W1:Y:S02]  /*0500*/  SHFL.BFLY PT, R4, R7, 0x2, 0x1f ;  /* 0x0c401f0007047f89 */ /* 0x000e6400000e0000 */
[----:B-1----:R-:W-:-:S05]  /*0510*/  FADD R22, R7, R4 ;  /* 0x0000000407167221 */ /* 0x002fca0000000000 */
[----:B------:R-:W1:Y:S02]  /*0520*/  SHFL.BFLY PT, R5, R22, 0x1, 0x1f ;  /* 0x0c201f0016057f89 */ /* 0x000e6400000e0000 */
[----:B-1----:R-:W-:-:S05]  /*0530*/  FADD R23, R22, R5 ;  /* 0x0000000516177221 */ /* 0x002fca0000000000 */
[----:B------:R-:W-:Y:S01]  /*0540*/  @P0 STS [R2+UR4], R23 ;  /* 0x0000001702000988 */ /* 0x000fe20008000804 */
[----:B------:R-:W-:Y:S06]  /*0550*/  BAR.SYNC.DEFER_BLOCKING 0x0 ;  /* 0x0000000000007b1d */ /* 0x000fec0000010000 */
[----:B------:R-:W1:Y:S04]  /*0560*/  LDS R4, [R10+UR4] ;  /* 0x000000040a047984 */ /* 0x000e680008000800 */
[----:B------:R-:W2:Y:S04]  /*0570*/  LDS R5, [R10+UR4+0x20] ;  /* 0x000020040a057984 */ /* 0x000ea80008000800 */
[----:B------:R-:W3:Y:S04]  /*0580*/  LDS R6, [R10+UR4+0x40] ;  /* 0x000040040a067984 */ /* 0x000ee80008000800 */
[----:B------:R-:W4:Y:S01]  /*0590*/  LDS R7, [R10+UR4+0x60] ;  /* 0x000060040a077984 */ /* 0x000f220008000800 */
[C---:B-1----:R-:W-:Y:S01]  /*05a0*/  FFMA R17, R4.reuse, -0.015625, R17 ;  /* 0xbc80000004117823 */ /* 0x042fe20000000011 */
[----:B------:R-:W-:-:S03]  /*05b0*/  FFMA R13, R4, -0.015625, R13 ;  /* 0xbc800000040d7823 */ /* 0x000fc6000000000d */
[----:B------:R-:W-:Y:S01]  /*05c0*/  FMUL R14, R17, R17 ;  /* 0x00000011110e7220 */ /* 0x000fe20000400000 */
[C---:B--2---:R-:W-:Y:S01]  /*05d0*/  FFMA R18, R5.reuse, -0.015625, R18 ;  /* 0xbc80000005127823 */ /* 0x044fe20000000012 */
[----:B------:R-:W-:Y:S01]  /*05e0*/  FFMA R8, R5, -0.015625, R8 ;  /* 0xbc80000005087823 */ /* 0x000fe20000000008 */
[----:B---3--:R-:W-:Y:S01]  /*05f0*/  FFMA R19, R6, -0.015625, R19 ;  /* 0xbc80000006137823 */ /* 0x008fe20000000013 */
[----:B------:R-:W-:Y:S01]  /*0600*/  FFMA R13, R13, R13, R14 ;  /* 0x0000000d0d0d7223 */ /* 0x000fe2000000000e */
[----:B------:R-:W-:Y:S01]  /*0610*/  FMUL R17, R18, R18 ;  /* 0x0000001212117220 */ /* 0x000fe20000400000 */
[----:B------:R-:W-:Y:S01]  /*0620*/  FFMA R15, R6, -0.015625, R15 ;  /* 0xbc800000060f7823 */ /* 0x000fe2000000000f */
[----:B----4-:R-:W-:Y:S01]  /*0630*/  FFMA R20, R7, -0.015625, R20 ;  /* 0xbc80000007147823 */ /* 0x010fe20000000014 */
[----:B------:R-:W-:Y:S01]  /*0640*/  FMUL R14, R19, R19 ;  /* 0x00000013130e7220 */ /* 0x000fe20000400000 */
[----:B------:R-:W-:Y:S01]  /*0650*/  FFMA R16, R7, -0.015625, R16 ;  /* 0xbc80000007107823 */ /* 0x000fe20000000010 */
[----:B------:R-:W-:Y:S01]  /*0660*/  FFMA R17, R8, R8, R17 ;  /* 0x0000000808117223 */ /* 0x000fe20000000011 */
[----:B------:R-:W-:Y:S01]  /*0670*/  FMUL R19, R20, R20 ;  /* 0x0000001414137220 */ /* 0x000fe20000400000 */
[----:B------:R-:W-:Y:S01]  /*0680*/  FSEL R13, R13, RZ, !P1 ;  /* 0x000000ff0d0d7208 */ /* 0x000fe20004800000 */
[----:B------:R-:W-:-:S02]  /*0690*/  FFMA R14, R15, R15, R14 ;  /* 0x0000000f0f0e7223 */ /* 0x000fc4000000000e */
[----:B------:R-:W-:Y:S01]  /*06a0*/  FFMA R19, R16, R16, R19 ;  /* 0x0000001010137223 */ /* 0x000fe20000000013 */
[----:B------:R-:W-:Y:S01]  /*06b0*/  FSEL R17, R17, RZ, !P1 ;  /* 0x000000ff11117208 */ /* 0x000fe20004800000 */
[----:B------:R-:W1:Y:S01]  /*06c0*/  SHFL.BFLY PT, R8, R13, 0x10, 0x1f ;  /* 0x0e001f000d087f89 */ /* 0x000e6200000e0000 */
[----:B------:R-:W-:Y:S02]  /*06d0*/  FSEL R14, R14, RZ, !P1 ;  /* 0x000000ff0e0e7208 */ /* 0x000fe40004800000 */
[----:B------:R-:W-:Y:S01]  /*06e0*/  FSEL R19, R19, RZ, !P1 ;  /* 0x000000ff13137208 */ /* 0x000fe20004800000 */
[----:B------:R-:W2:Y:S04]  /*06f0*/  SHFL.BFLY PT, R16, R17, 0x10, 0x1f ;  /* 0x0e001f0011107f89 */ /* 0x000ea800000e0000 */
[----:B------:R-:W3:Y:S04]  /*0700*/  SHFL.BFLY PT, R22, R19, 0x10, 0x1f ;  /* 0x0e001f0013167f89 */ /* 0x000ee800000e0000 */
[----:B------:R-:W4:Y:S01]  /*0710*/  SHFL.BFLY PT, R23, R14, 0x10, 0x1f ;  /* 0x0e001f000e177f89 */ /* 0x000f2200000e0000 */
[----:B-1----:R-:W-:Y:S01]  /*0720*/  FADD R15, R13, R8 ;  /* 0x000000080d0f7221 */ /* 0x002fe20000000000 */
[----:B------:R-:W-:Y:S01]  /*0730*/  IADD3 R8, R10, UR4, RZ ;  /* 0x000000040a087c10 */ /* 0x000fe2000fffe0ff */
[----:B--2---:R-:W-:-:S04]  /*0740*/  FADD R18, R17, R16 ;  /* 0x0000001011127221 */ /* 0x004fc80000000000 */
[----:B------:R-:W-:Y:S01]  /*0750*/  IMAD R21, R21, -0x1c, R8 ;  /* 0xffffffe415157824 */ /* 0x000fe200078e0208 */
[----:B------:R-:W-:Y:S01]  /*0760*/  BAR.SYNC.DEFER_BLOCKING 0x0 ;  /* 0x0000000000007b1d */ /* 0x000fe20000010000 */
[----:B---3--:R-:W-:Y:S01]  /*0770*/  FADD R22, R19, R22 ;  /* 0x0000001613167221 */ /* 0x008fe20000000000 */
[----:B------:R-:W-:Y:S01]  /*0780*/  LOP3.LUT R8, R0, 0x1f, RZ, 0xc0, !PT ;  /* 0x0000001f00087812 */ /* 0x000fe200078ec0ff */
[----:B----4-:R-:W-:-:S03]  /*0790*/  FADD R20, R14, R23 ;  /* 0x000000170e147221 */ /* 0x010fc60000000000 */
[----:B------:R-:W-:Y:S01]  /*07a0*/  LEA R8, R8, UR4, 0x2 ;  /* 0x0000000408087c11 */ /* 0x000fe2000f8e10ff */
[----:B------:R-:W1:Y:S04]  /*07b0*/  SHFL.BFLY PT, R23, R18, 0x8, 0x1f ;  /* 0x0d001f0012177f89 */ /* 0x000e6800000e0000 */
[----:B------:R-:W2:Y:S04]  /*07c0*/  SHFL.BFLY PT, R13, R22, 0x8, 0x1f ;  /* 0x0d001f00160d7f89 */ /* 0x000ea800000e0000 */
[----:B------:R-:W3:Y:S04]  /*07d0*/  SHFL.BFLY PT, R16, R15, 0x8, 0x1f ;  /* 0x0d001f000f107f89 */ /* 0x000ee800000e0000 */
[----:B------:R-:W4:Y:S04]  /*07e0*/  SHFL.BFLY PT, R25, R20, 0x8, 0x1f ;  /* 0x0d001f0014197f89 */ /* 0x000f2800000e0000 */
[----:B------:R-:W-:Y:S01]  /*07f0*/  STS.128 [R21], R4 ;  /* 0x0000000415007388 */ /* 0x000fe20000000c00 */
[----:B------:R-:W-:Y:S01]  /*0800*/  BAR.SYNC.DEFER_BLOCKING 0x0 ;  /* 0x0000000000007b1d */ /* 0x000fe20000010000 */
[----:B-1----:R-:W-:Y:S01]  /*0810*/  FADD R24, R18, R23 ;  /* 0x0000001712187221 */ /* 0x002fe20000000000 */
[----:B--2---:R-:W-:Y:S01]  /*0820*/  FADD R18, R22, R13 ;  /* 0x0000000d16127221 */ /* 0x004fe20000000000 */
[----:B---3--:R-:W-:Y:S01]  /*0830*/  FADD R16, R15, R16 ;  /* 0x000000100f107221 */ /* 0x008fe20000000000 */
[----:B----4-:R-:W-:-:S02]  /*0840*/  FADD R26, R20, R25 ;  /* 0x00000019141a7221 */ /* 0x010fc40000000000 */
[----:B------:R-:W1:Y:S02]  /*0850*/  LDS R13, [R8] ;  /* 0x00000000080d7984 */ /* 0x000e640000000800 */
[----:B------:R-:W-:Y:S06]  /*0860*/  BAR.SYNC.DEFER_BLOCKING 0x0 ;  /* 0x0000000000007b1d */ /* 0x000fec0000010000 */
[----:B------:R2:W-:Y:S04]  /*0870*/  @!P3 STS [R11+UR4], R16 ;  /* 0x000000100b00b988 */ /* 0x0005e80008000804 */
[----:B------:R-:W-:Y:S04]  /*0880*/  @!P3 STS [R11+UR4+0x20], R24 ;  /* 0x000020180b00b988 */ /* 0x000fe80008000804 */
[----:B------:R-:W-:Y:S01]  /*0890*/  @!P3 STS [R11+UR4+0x40], R26 ;  /* 0x0000401a0b00b988 */ /* 0x000fe20008000804 */
[----:B--2---:R-:W2:Y:S03]  /*08a0*/  LDC.64 R16, c[0x0][0x228] ;  /* 0x00008a00ff107b82 */ /* 0x004ea60000000a00 */
[----:B------:R-:W-:Y:S01]  /*08b0*/  @!P3 STS [R11+UR4+0x60], R18 ;  /* 0x000060120b00b988 */ /* 0x000fe20008000804 */
[----:B-1----:R-:W-:-:S04]  /*08c0*/  FMUL R13, R13, 0.015625 ;  /* 0x3c8000000d0d7820 */ /* 0x002fc80000400000 */
[----:B------:R-:W-:Y:S06]  /*08d0*/  BAR.SYNC.DEFER_BLOCKING 0x0 ;  /* 0x0000000000007b1d */ /* 0x000fec0000010000 */
[----:B------:R-:W1:Y:S04]  /*08e0*/  @!P2 LDS R12, [R2+UR4] ;  /* 0x00000004020ca984 */ /* 0x000e680008000800 */
[----:B-1----:R-:W1:Y:S02]  /*08f0*/  SHFL.BFLY PT, R5, R12, 0x4, 0x1f ;  /* 0x0c801f000c057f89 */ /* 0x002e6400000e0000 */
[----:B-1----:R-:W-:-:S05]  /*0900*/  FADD R14, R12, R5 ;  /* 0x000000050c0e7221 */ /* 0x002fca0000000000 */
[----:B------:R-:W1:Y:S02]  /*0910*/  SHFL.BFLY PT, R5, R14, 0x2, 0x1f ;  /* 0x0c401f000e057f89 */ /* 0x000e6400000e0000 */
[----:B-1----:R-:W-:-:S05]  /*0920*/  FADD R15, R14, R5 ;  /* 0x000000050e0f7221 */ /* 0x002fca0000000000 */
[----:B------:R-:W1:Y:S02]  /*0930*/  SHFL.BFLY PT, R4, R15, 0x1, 0x1f ;  /* 0x0c201f000f047f89 */ /* 0x000e6400000e0000 */
[----:B-1----:R-:W-:Y:S02]  /*0940*/  FADD R19, R15, R4 ;  /* 0x000000040f137221 */ /* 0x002fe40000000000 */
[----:B------:R-:W1:Y:S03]  /*0950*/  LDC.64 R14, c[0x0][0x218] ;  /* 0x00008600ff0e7b82 */ /* 0x000e660000000a00 */
[----:B------:R3:W-:Y:S05]  /*0960*/  @P0 STS [R2+UR4], R19 ;  /* 0x0000001302000988 */ /* 0x0007ea0008000804 */
[----:B------:R-:W-:Y:S01]  /*0970*/  BAR.SYNC.DEFER_BLOCKING 0x0 ;  /* 0x0000000000007b1d */ /* 0x000fe20000010000 */
[----:B---3--:R-:W-:Y:S01]  /*0980*/  HFMA2.MMA R2, -RZ, RZ, 1.125, 0 ;  /* 0x3c800000ff027435 */ /* 0x008fe200000001ff */
[----:B------:R-:W-:-:S04]  /*0990*/  LOP3.LUT R19, R3, 0x1f, R0, 0xf8, !PT ;  /* 0x0000001f03137812 */ /* 0x000fc800078ef800 */
[C---:B------:R-:W-:Y:S01]  /*09a0*/  ISETP.GE.AND P0, PT, R19.reuse, 0x200, PT ;  /* 0x000002001300780c */ /* 0x040fe20003f06270 */
[----:B--2---:R-:W-:-:S03]  /*09b0*/  IMAD.WIDE R16, R19, 0x4, R16 ;  /* 0x0000000413107825 */ /* 0x004fc600078e0210 */
[----:B------:R-:W-:Y:S01]  /*09c0*/  ISETP.EQ.AND P0, PT, R9, RZ, !P0 ;  /* 0x000000ff0900720c */ /* 0x000fe20004702270 */
[----:B-1----:R-:W-:Y:S01]  /*09d0*/  IMAD.WIDE R14, R19, 0x4, R14 ;  /* 0x00000004130e7825 */ /* 0x002fe200078e020e */
[----:B------:R-:W-:Y:S04]  /*09e0*/  LDS R4, [R10+UR4] ;  /* 0x000000040a047984 */ /* 0x000fe80008000800 */
[----:B------:R-:W-:Y:S04]  /*09f0*/  LDS R5, [R10+UR4+0x20] ;  /* 0x000020040a057984 */ /* 0x000fe80008000800 */
[----:B------:R-:W-:Y:S04]  /*0a00*/  LDS R6, [R10+UR4+0x40] ;  /* 0x000040040a067984 */ /* 0x000fe80008000800 */
[----:B------:R-:W1:Y:S01]  /*0a10*/  LDS R7, [R10+UR4+0x60] ;  /* 0x000060040a077984 */ /* 0x000e620008000800 */
[----:B------:R-:W-:Y:S06]  /*0a20*/  BAR.SYNC.DEFER_BLOCKING 0x0 ;  /* 0x0000000000007b1d */ /* 0x000fec0000010000 */
[----:B-1----:R-:W-:Y:S02]  /*0a30*/  STS.128 [R21], R4 ;  /* 0x0000000415007388 */ /* 0x002fe40000000c00 */
[----:B------:R-:W-:Y:S06]  /*0a40*/  BAR.SYNC.DEFER_BLOCKING 0x0 ;  /* 0x0000000000007b1d */ /* 0x000fec0000010000 */
[----:B------:R-:W1:Y:S02]  /*0a50*/  LDS R11, [R8] ;  /* 0x00000000080b7984 */ /* 0x000e640000000800 */
[----:B------:R-:W-:Y:S06]  /*0a60*/  BAR.SYNC.DEFER_BLOCKING 0x0 ;  /* 0x0000000000007b1d */ /* 0x000fec0000010000 */
[----:B------:R2:W-:Y:S01]  /*0a70*/  STS.128 [R21], R4 ;  /* 0x0000000415007388 */ /* 0x0005e20000000c00 */
[----:B-1----:R-:W-:-:S06]  /*0a80*/  FFMA R11, R11, R2, 9.9999997473787516356e-06 ;  /* 0x3727c5ac0b0b7423 */ /* 0x002fcc0000000002 */
[----:B------:R-:W1:Y:S01]  /*0a90*/  MUFU.RSQ R11, R11 ;  /* 0x0000000b000b7308 */ /* 0x000e620000001400 */
[----:B------:R-:W-:Y:S06]  /*0aa0*/  BAR.SYNC.DEFER_BLOCKING 0x0 ;  /* 0x0000000000007b1d */ /* 0x000fec0000010000 */
[----:B-1----:R2:W-:Y:S04]  /*0ab0*/  @P0 STG.E desc[UR6][R16.64], R11 ;  /* 0x0000000b10000986 */ /* 0x0025e8000c101906 */
[----:B------:R2:W-:Y:S01]  /*0ac0*/  @P0 STG.E desc[UR6][R14.64], R13 ;  /* 0x0000000d0e000986 */ /* 0x0005e2000c101906 */
[----:B------:R-:W-:Y:S05]  /*0ad0*/  @!P0 EXIT ;  /* 0x000000000000894d */ /* 0x000fea0003800000 */
[----:B--2---:R-:W0:Y:S01]  /*0ae0*/  LDS R5, [R8] ;  /* 0x0000000008057984 */ /* 0x004e220000000800 */
[----:B------:R-:W1:Y:S02]  /*0af0*/  LDC.64 R2, c[0x0][0x220] ;  /* 0x00008800ff027b82 */ /* 0x000e640000000a00 */
[----:B-1----:R-:W-:-:S05]  /*0b00*/  IMAD.WIDE R2, R19, 0x4, R2 ;  /* 0x0000000413027825 */ /* 0x002fca00078e0202 */
[----:B0-----:R-:W-:Y:S01]  /*0b10*/  STG.E desc[UR6][R2.64], R5 ;  /* 0x0000000502007986 */ /* 0x001fe2000c101906 */
[----:B------:R-:W-:Y:S05]  /*0b20*/  EXIT ;  /* 0x000000000000794d */ /* 0x000fea0003800000 */
.L_x_0:
[----:B------:R-:W-:-:S00]  /*0b30*/  BRA `(.L_x_0) ;  /* 0xfffffffc00fc7947 */ /* 0x000fc0000383ffff */
[----:B------:R-:W-:-:S00]  /*0b40*/  NOP ;  /* 0x0000000000007918 */ /* 0x000fc00000000000 */
        /* <DEDUP_REMOVED lines=11> */
.L_x_1:


//--------------------- .nv.global.init           --------------------------
	.section	.nv.global.init,"aw",@progbits
.nv.global.init:
	.type		_$_str,@object
	.size		_$_str,(.L_0 - _$_str)
_$_str:
        /*0000*/ 	.byte	0x5f, 0x5f, 0x43, 0x55, 0x44, 0x41, 0x5f, 0x46, 0x54, 0x5a, 0x00
.L_0:


//--------------------- .nv.shared.triton_per_fused__native_batch_norm_legit_15 --------------------------
	.section	.nv.shared.triton_per_fused__native_batch_norm_legit_15,"aw",@nobits
	.sectionflags	@""
	.align	16
	.zero		1024


//--------------------- .nv.constant0.triton_per_fused__native_batch_norm_legit_15 --------------------------
	.section	.nv.constant0.triton_per_fused__native_batch_norm_legit_15,"a",@progbits
	.sectionflags	@""
	.align	4
.nv.constant0.triton_per_fused__native_batch_norm_legit_15:
	.zero		568
